//
// Generated by NVIDIA NVVM Compiler
//
// Compiler Build ID: CL-36424714
// Cuda compilation tools, release 13.0, V13.0.88
// Based on NVVM 20.0.0
//

.version 9.0
.target sm_100
.address_size 64

	// .globl	_Z16pureLiteralCheckPiS_S_
.extern .func  (.param .b32 func_retval0) vprintf
(
	.param .b64 vprintf_param_0,
	.param .b64 vprintf_param_1
)
;
.global .align 4 .u32 dev_noVars;
.global .align 4 .u32 dev_noNoGoods;
.global .align 4 .u32 dev_currentNoGoods;
.global .align 4 .u32 dev_varsYetToBeAssigned;
.global .align 4 .u32 dev_noOfVarsPerThread;
.global .align 4 .u32 dev_noNoGoodsperThread;
.global .align 1 .b8 $str[30] = {84, 104, 46, 32, 37, 100, 32, 111, 112, 101, 114, 97, 116, 105, 110, 103, 32, 111, 110, 32, 118, 97, 114, 58, 32, 37, 100, 32, 10};

.visible .entry _Z16pureLiteralCheckPiS_S_(
	.param .u64 .ptr .align 1 _Z16pureLiteralCheckPiS_S__param_0,
	.param .u64 .ptr .align 1 _Z16pureLiteralCheckPiS_S__param_1,
	.param .u64 .ptr .align 1 _Z16pureLiteralCheckPiS_S__param_2
)
{
	.local .align 8 .b8 	__local_depot0[8];
	.reg .b64 	%SP;
	.reg .b64 	%SPL;
	.reg .pred 	%p<7>;
	.reg .b32 	%r<20>;
	.reg .b64 	%rd<14>;

	mov.u64 	%SPL, __local_depot0;
	cvta.local.u64 	%SP, %SPL;
	ld.param.u64 	%rd6, [_Z16pureLiteralCheckPiS_S__param_1];
	ld.param.u64 	%rd7, [_Z16pureLiteralCheckPiS_S__param_2];
	mov.u32 	%r6, %ctaid.x;
	mov.u32 	%r7, %ntid.x;
	mov.u32 	%r8, %tid.x;
	mad.lo.s32 	%r1, %r6, %r7, %r8;
	ld.global.u32 	%r2, [dev_noOfVarsPerThread];
	setp.lt.s32 	%p1, %r2, 1;
	@%p1 bra 	$L__BB0_8;
	mul.lo.s32 	%r19, %r2, %r1;
	add.u64 	%rd8, %SP, 0;
	add.u64 	%rd1, %SPL, 0;
	cvta.to.global.u64 	%rd2, %rd6;
	cvta.to.global.u64 	%rd3, %rd7;
	mov.u64 	%rd11, $str;
$L__BB0_2:
	ld.global.u32 	%r9, [dev_noVars];
	setp.gt.s32 	%p2, %r19, %r9;
	@%p2 bra 	$L__BB0_7;
	mul.wide.s32 	%rd9, %r19, 4;
	add.s64 	%rd4, %rd2, %rd9;
	ld.global.u32 	%r10, [%rd4];
	setp.ne.s32 	%p3, %r10, 0;
	@%p3 bra 	$L__BB0_7;
	add.s64 	%rd5, %rd3, %rd9;
	ld.global.u32 	%r11, [%rd5];
	setp.eq.s32 	%p4, %r11, 1;
	@%p4 bra 	$L__BB0_6;
	setp.ne.s32 	%p5, %r11, -1;
	@%p5 bra 	$L__BB0_7;
$L__BB0_6:
	st.local.v2.u32 	[%rd1], {%r1, %r19};
	cvta.global.u64 	%rd12, %rd11;
	{ // callseq 0, 0
	.param .b64 param0;
	st.param.b64 	[param0], %rd12;
	.param .b64 param1;
	st.param.b64 	[param1], %rd8;
	.param .b32 retval0;
	call.uni (retval0), 
	vprintf, 
	(
	param0, 
	param1
	);
	ld.param.b32 	%r12, [retval0];
	} // callseq 0
	ld.global.u32 	%r14, [%rd5];
	neg.s32 	%r15, %r14;
	st.global.u32 	[%rd4], %r15;
	atom.global.add.u32 	%r16, [dev_varsYetToBeAssigned], -1;
$L__BB0_7:
	bar.sync 	0;
	add.s32 	%r19, %r19, 1;
	ld.global.u32 	%r17, [dev_noOfVarsPerThread];
	mad.lo.s32 	%r18, %r17, %r1, %r17;
	setp.lt.s32 	%p6, %r19, %r18;
	@%p6 bra 	$L__BB0_2;
$L__BB0_8:
	ret;

}
	// .globl	_Z26removeNoGoodSetsContainingPiS_S_S_
.visible .entry _Z26removeNoGoodSetsContainingPiS_S_S_(
	.param .u64 .ptr .align 1 _Z26removeNoGoodSetsContainingPiS_S_S__param_0,
	.param .u64 .ptr .align 1 _Z26removeNoGoodSetsContainingPiS_S_S__param_1,
	.param .u64 .ptr .align 1 _Z26removeNoGoodSetsContainingPiS_S_S__param_2,
	.param .u64 .ptr .align 1 _Z26removeNoGoodSetsContainingPiS_S_S__param_3
)
{
	.reg .pred 	%p<10>;
	.reg .b32 	%r<51>;
	.reg .b64 	%rd<16>;

	ld.param.u64 	%rd7, [_Z26removeNoGoodSetsContainingPiS_S_S__param_0];
	ld.param.u64 	%rd5, [_Z26removeNoGoodSetsContainingPiS_S_S__param_1];
	ld.param.u64 	%rd6, [_Z26removeNoGoodSetsContainingPiS_S_S__param_3];
	cvta.to.global.u64 	%rd1, %rd7;
	mov.u32 	%r24, %ctaid.x;
	mov.u32 	%r25, %ntid.x;
	mov.u32 	%r26, %tid.x;
	mad.lo.s32 	%r1, %r24, %r25, %r26;
	ld.global.u32 	%r47, [dev_noNoGoodsperThread];
	setp.lt.s32 	%p1, %r47, 0;
	mov.b32 	%r49, 0;
	@%p1 bra 	$L__BB1_11;
	ld.global.u32 	%r48, [dev_noVars];
	mul.lo.s32 	%r41, %r47, %r1;
	cvta.to.global.u64 	%rd2, %rd6;
	mov.b32 	%r49, 0;
$L__BB1_2:
	ld.global.u32 	%r28, [dev_noNoGoods];
	setp.ge.s32 	%p2, %r41, %r28;
	setp.lt.s32 	%p3, %r48, 1;
	or.pred  	%p4, %p2, %p3;
	@%p4 bra 	$L__BB1_10;
	mov.b32 	%r44, 1;
$L__BB1_4:
	cvt.u64.u32 	%rd3, %r44;
	mul.wide.u32 	%rd8, %r44, 4;
	add.s64 	%rd9, %rd2, %rd8;
	ld.global.u32 	%r12, [%rd9];
	setp.eq.s32 	%p5, %r12, 0;
	@%p5 bra 	$L__BB1_8;
	mad.lo.s32 	%r30, %r41, %r48, %r41;
	cvt.s64.s32 	%rd4, %r30;
	add.s64 	%rd10, %rd4, %rd3;
	shl.b64 	%rd11, %rd10, 2;
	add.s64 	%rd12, %rd1, %rd11;
	ld.global.u32 	%r31, [%rd12];
	setp.ne.s32 	%p6, %r31, %r12;
	@%p6 bra 	$L__BB1_8;
	cvt.u32.u64 	%r32, %rd4;
	ld.global.u32 	%r33, [%rd1];
	add.s32 	%r34, %r32, %r33;
	setp.eq.s32 	%p7, %r34, 2;
	@%p7 bra 	$L__BB1_8;
	shl.b64 	%rd13, %rd4, 2;
	add.s64 	%rd14, %rd1, %rd13;
	mov.b32 	%r35, 2;
	st.global.u32 	[%rd14], %r35;
	add.s32 	%r49, %r49, -1;
$L__BB1_8:
	cvt.u32.u64 	%r36, %rd3;
	bar.sync 	0;
	add.s32 	%r44, %r36, 1;
	ld.global.u32 	%r48, [dev_noVars];
	setp.lt.s32 	%p8, %r36, %r48;
	@%p8 bra 	$L__BB1_4;
	ld.global.u32 	%r47, [dev_noNoGoodsperThread];
$L__BB1_10:
	add.s32 	%r21, %r41, 1;
	mad.lo.s32 	%r37, %r47, %r1, %r47;
	setp.lt.s32 	%p9, %r41, %r37;
	mov.u32 	%r41, %r21;
	@%p9 bra 	$L__BB1_2;
$L__BB1_11:
	cvta.to.global.u64 	%rd15, %rd5;
	atom.global.add.u32 	%r38, [%rd15], %r49;
	ret;

}
	// .globl	_Z15unitPropagationPiS_S_S_S_S_
.visible .entry _Z15unitPropagationPiS_S_S_S_S_(
	.param .u64 .ptr .align 1 _Z15unitPropagationPiS_S_S_S_S__param_0,
	.param .u64 .ptr .align 1 _Z15unitPropagationPiS_S_S_S_S__param_1,
	.param .u64 .ptr .align 1 _Z15unitPropagationPiS_S_S_S_S__param_2,
	.param .u64 .ptr .align 1 _Z15unitPropagationPiS_S_S_S_S__param_3,
	.param .u64 .ptr .align 1 _Z15unitPropagationPiS_S_S_S_S__param_4,
	.param .u64 .ptr .align 1 _Z15unitPropagationPiS_S_S_S_S__param_5
)
{
	.reg .pred 	%p<8>;
	.reg .b32 	%r<25>;
	.reg .b64 	%rd<23>;

	ld.param.u64 	%rd7, [_Z15unitPropagationPiS_S_S_S_S__param_0];
	ld.param.u64 	%rd8, [_Z15unitPropagationPiS_S_S_S_S__param_1];
	ld.param.u64 	%rd9, [_Z15unitPropagationPiS_S_S_S_S__param_3];
	ld.param.u64 	%rd10, [_Z15unitPropagationPiS_S_S_S_S__param_4];
	ld.param.u64 	%rd11, [_Z15unitPropagationPiS_S_S_S_S__param_5];
	ld.global.u32 	%r5, [dev_noNoGoodsperThread];
	setp.lt.s32 	%p1, %r5, 1;
	@%p1 bra 	$L__BB2_7;
	cvta.to.global.u64 	%rd1, %rd8;
	mov.u32 	%r7, %tid.x;
	mov.u32 	%r8, %ntid.x;
	mov.u32 	%r9, %ctaid.x;
	mad.lo.s32 	%r1, %r9, %r8, %r7;
	cvta.to.global.u64 	%rd2, %rd7;
	cvta.to.global.u64 	%rd3, %rd9;
	cvta.to.global.u64 	%rd4, %rd10;
	cvta.to.global.u64 	%rd5, %rd11;
	mov.b32 	%r24, 0;
$L__BB2_2:
	shl.b32 	%r10, %r24, 5;
	add.s32 	%r3, %r1, %r10;
	ld.global.u32 	%r11, [dev_noNoGoods];
	setp.ge.s32 	%p2, %r3, %r11;
	@%p2 bra 	$L__BB2_6;
	ld.global.u32 	%r12, [dev_noVars];
	mad.lo.s32 	%r13, %r3, %r12, %r3;
	mul.wide.s32 	%rd12, %r13, 4;
	add.s64 	%rd6, %rd2, %rd12;
	ld.global.u32 	%r14, [%rd6];
	setp.ne.s32 	%p3, %r14, -2;
	@%p3 bra 	$L__BB2_6;
	mul.wide.s32 	%rd13, %r3, 4;
	add.s64 	%rd14, %rd3, %rd13;
	ld.global.u32 	%r15, [%rd14];
	setp.ne.s32 	%p4, %r15, 1;
	@%p4 bra 	$L__BB2_6;
	add.s64 	%rd16, %rd4, %rd13;
	ld.global.u32 	%r16, [%rd16];
	mul.wide.s32 	%rd17, %r16, 4;
	add.s64 	%rd18, %rd6, %rd17;
	ld.global.u32 	%r17, [%rd18];
	setp.lt.s32 	%p5, %r17, 1;
	selp.b32 	%r18, 1, -1, %p5;
	add.s64 	%rd19, %rd1, %rd17;
	st.global.u32 	[%rd19], %r18;
	atom.global.add.u32 	%r19, [dev_varsYetToBeAssigned], -1;
	ld.global.u32 	%r20, [%rd16];
	mul.wide.s32 	%rd20, %r20, 4;
	add.s64 	%rd21, %rd1, %rd20;
	ld.global.u32 	%r21, [%rd21];
	setp.eq.s32 	%p6, %r21, 1;
	selp.b32 	%r22, -1, 1, %p6;
	add.s64 	%rd22, %rd5, %rd20;
	st.global.u32 	[%rd22], %r22;
$L__BB2_6:
	bar.sync 	0;
	add.s32 	%r24, %r24, 1;
	ld.global.u32 	%r23, [dev_noNoGoodsperThread];
	setp.lt.s32 	%p7, %r24, %r23;
	@%p7 bra 	$L__BB2_2;
$L__BB2_7:
	ret;

}


// ===== COMPILED SASS (sm_100) =====

	.target	sm_100

	.elftype	@"ET_EXEC"


//--------------------- .note.nv.tkinfo           --------------------------
	.section	.note.nv.tkinfo,"",@"SHT_NOTE"
	.sectionflags	@"SHF_NOTE_NV_TKINFO"
	.tkinfo
        /*0018*/ 	.word	0x00000002
        /*0030*/ 	.string	""
        /*0030*/ 	.string	"ptxas"
        /*0030*/ 	.string	"Cuda compilation tools, release 13.0, V13.0.88"
        /*0030*/ 	.string	"Build cuda_13.0.r13.0/compiler.36424714_0"
        /*0030*/ 	.string	"-arch sm_100 -m 64 "



//--------------------- .note.nv.cuinfo           --------------------------
	.section	.note.nv.cuinfo,"",@"SHT_NOTE"
	.sectionflags	@"SHF_NOTE_NV_CUINFO"
        /*0018*/ 	.short	0x0002
        /*001a*/ 	.short	0x0064
        /*001c*/ 	.short	0x0082
	.zero		2


//--------------------- .nv.info                  --------------------------
	.section	.nv.info,"",@"SHT_CUDA_INFO"
	.align	4


	//----- nvinfo : EIATTR_REGCOUNT
	.align		4
        /*0000*/ 	.byte	0x04, 0x2f
        /*0002*/ 	.short	(.L_8 - .L_7)
	.align		4
.L_7:
        /*0004*/ 	.word	index@(_Z16pureLiteralCheckPiS_S_)
        /*0008*/ 	.word	0x0000001b


	//----- nvinfo : EIATTR_FRAME_SIZE
	.align		4
.L_8:
        /*000c*/ 	.byte	0x04, 0x11
        /*000e*/ 	.short	(.L_10 - .L_9)
	.align		4
.L_9:
        /*0010*/ 	.word	index@(_Z16pureLiteralCheckPiS_S_)
        /*0014*/ 	.word	0x00000008


	//----- nvinfo : EIATTR_REGCOUNT
	.align		4
.L_10:
        /*0018*/ 	.byte	0x04, 0x2f
        /*001a*/ 	.short	(.L_12 - .L_11)
	.align		4
.L_11:
        /*001c*/ 	.word	index@(_Z26removeNoGoodSetsContainingPiS_S_S_)
        /*0020*/ 	.word	0x00000014


	//----- nvinfo : EIATTR_FRAME_SIZE
	.align		4
.L_12:
        /*0024*/ 	.byte	0x04, 0x11
        /*0026*/ 	.short	(.L_14 - .L_13)
	.align		4
.L_13:
        /*0028*/ 	.word	index@(_Z26removeNoGoodSetsContainingPiS_S_S_)
        /*002c*/ 	.word	0x00000000


	//----- nvinfo : EIATTR_REGCOUNT
	.align		4
.L_14:
        /*0030*/ 	.byte	0x04, 0x2f
        /*0032*/ 	.short	(.L_16 - .L_15)
	.align		4
.L_15:
        /*0034*/ 	.word	index@(_Z15unitPropagationPiS_S_S_S_S_)
        /*0038*/ 	.word	0x00000020


	//----- nvinfo : EIATTR_FRAME_SIZE
	.align		4
.L_16:
        /*003c*/ 	.byte	0x04, 0x11
        /*003e*/ 	.short	(.L_18 - .L_17)
	.align		4
.L_17:
        /*0040*/ 	.word	index@(_Z15unitPropagationPiS_S_S_S_S_)
        /*0044*/ 	.word	0x00000000


	//----- nvinfo : EIATTR_MIN_STACK_SIZE
	.align		4
.L_18:
        /*0048*/ 	.byte	0x04, 0x12
        /*004a*/ 	.short	(.L_20 - .L_19)
	.align		4
.L_19:
        /*004c*/ 	.word	index@(_Z15unitPropagationPiS_S_S_S_S_)
        /*0050*/ 	.word	0x00000000


	//----- nvinfo : EIATTR_MIN_STACK_SIZE
	.align		4
.L_20:
        /*0054*/ 	.byte	0x04, 0x12
        /*0056*/ 	.short	(.L_22 - .L_21)
	.align		4
.L_21:
        /*0058*/ 	.word	index@(_Z26removeNoGoodSetsContainingPiS_S_S_)
        /*005c*/ 	.word	0x00000000


	//----- nvinfo : EIATTR_MIN_STACK_SIZE
	.align		4
.L_22:
        /*0060*/ 	.byte	0x04, 0x12
        /*0062*/ 	.short	(.L_24 - .L_23)
	.align		4
.L_23:
        /*0064*/ 	.word	index@(_Z16pureLiteralCheckPiS_S_)
        /*0068*/ 	.word	0x00000008
.L_24:


//--------------------- .nv.compat                --------------------------
	.section	.nv.compat,"",@"SHT_CUDA_COMPAT_INFO"
	.align	4
        /*0000*/ 	.byte	0x02, 0x09, 0x00, 0x00, 0x02, 0x02, 0x01, 0x00, 0x02, 0x05, 0x05, 0x00, 0x03, 0x07, 0x01, 0x01
        /*0010*/ 	.byte	0x02, 0x03, 0x00, 0x00, 0x02, 0x06, 0x01, 0x00, 0x04, 0x0b, 0x08, 0x00, 0x09, 0x00, 0x00, 0x00
        /*0020*/ 	.byte	0x00, 0x00, 0x00, 0x00


//--------------------- .nv.info._Z15unitPropagationPiS_S_S_S_S_ --------------------------
	.section	.nv.info._Z15unitPropagationPiS_S_S_S_S_,"",@"SHT_CUDA_INFO"
	.sectionflags	@""
	.align	4


	//----- nvinfo : EIATTR_CUDA_API_VERSION
	.align		4
        /*0000*/ 	.byte	0x04, 0x37
        /*0002*/ 	.short	(.L_26 - .L_25)
.L_25:
        /*0004*/ 	.word	0x00000082


	//----- nvinfo : EIATTR_KPARAM_INFO
	.align		4
.L_26:
        /*0008*/ 	.byte	0x04, 0x17
        /*000a*/ 	.short	(.L_28 - .L_27)
.L_27:
        /*000c*/ 	.word	0x00000000
        /*0010*/ 	.short	0x0005
        /*0012*/ 	.short	0x0028
        /*0014*/ 	.byte	0x00, 0xf5, 0x21, 0x00


	//----- nvinfo : EIATTR_KPARAM_INFO
	.align		4
.L_28:
        /*0018*/ 	.byte	0x04, 0x17
        /*001a*/ 	.short	(.L_30 - .L_29)
.L_29:
        /*001c*/ 	.word	0x00000000
        /*0020*/ 	.short	0x0004
        /*0022*/ 	.short	0x0020
        /*0024*/ 	.byte	0x00, 0xf5, 0x21, 0x00


	//----- nvinfo : EIATTR_KPARAM_INFO
	.align		4
.L_30:
        /*0028*/ 	.byte	0x04, 0x17
        /*002a*/ 	.short	(.L_32 - .L_31)
.L_31:
        /*002c*/ 	.word	0x00000000
        /*0030*/ 	.short	0x0003
        /*0032*/ 	.short	0x0018
        /*0034*/ 	.byte	0x00, 0xf5, 0x21, 0x00


	//----- nvinfo : EIATTR_KPARAM_INFO
	.align		4
.L_32:
        /*0038*/ 	.byte	0x04, 0x17
        /*003a*/ 	.short	(.L_34 - .L_33)
.L_33:
        /*003c*/ 	.word	0x00000000
        /*0040*/ 	.short	0x0002
        /*0042*/ 	.short	0x0010
        /*0044*/ 	.byte	0x00, 0xf5, 0x21, 0x00


	//----- nvinfo : EIATTR_KPARAM_INFO
	.align		4
.L_34:
        /*0048*/ 	.byte	0x04, 0x17
        /*004a*/ 	.short	(.L_36 - .L_35)
.L_35:
        /*004c*/ 	.word	0x00000000
        /*0050*/ 	.short	0x0001
        /*0052*/ 	.short	0x0008
        /*0054*/ 	.byte	0x00, 0xf5, 0x21, 0x00


	//----- nvinfo : EIATTR_KPARAM_INFO
	.align		4
.L_36:
        /*0058*/ 	.byte	0x04, 0x17
        /*005a*/ 	.short	(.L_38 - .L_37)
.L_37:
        /*005c*/ 	.word	0x00000000
        /*0060*/ 	.short	0x0000
        /*0062*/ 	.short	0x0000
        /*0064*/ 	.byte	0x00, 0xf5, 0x21, 0x00


	//----- nvinfo : EIATTR_SPARSE_MMA_MASK
	.align		4
.L_38:
        /*0068*/ 	.byte	0x03, 0x50
        /*006a*/ 	.short	0x0000


	//----- nvinfo : EIATTR_MAXREG_COUNT
	.align		4
        /*006c*/ 	.byte	0x03, 0x1b
        /*006e*/ 	.short	0x00ff


	//----- nvinfo : EIATTR_NUM_BARRIERS
	.align		4
        /*0070*/ 	.byte	0x02, 0x4c
        /*0072*/ 	.byte	0x01
	.zero		1


	//----- nvinfo : EIATTR_MERCURY_ISA_VERSION
	.align		4
        /*0074*/ 	.byte	0x03, 0x5f
        /*0076*/ 	.short	0x0101


	//----- nvinfo : EIATTR_INT_WARP_WIDE_INSTR_OFFSETS
	.align		4
        /*0078*/ 	.byte	0x04, 0x31
        /*007a*/ 	.short	(.L_40 - .L_39)


	//   ....[0]....
.L_39:
        /*007c*/ 	.word	0x00000240


	//----- nvinfo : EIATTR_VRC_CTA_INIT_COUNT
	.align		4
.L_40:
        /*0080*/ 	.byte	0x02, 0x4a
	.zero		1
	.zero		1


	//----- nvinfo : EIATTR_EXIT_INSTR_OFFSETS
	.align		4
        /*0084*/ 	.byte	0x04, 0x1c
        /*0086*/ 	.short	(.L_42 - .L_41)


	//   ....[0]....
.L_41:
        /*0088*/ 	.word	0x00000050


	//   ....[1]....
        /*008c*/ 	.word	0x000003f0


	//----- nvinfo : EIATTR_CRS_STACK_SIZE
	.align		4
.L_42:
        /*0090*/ 	.byte	0x04, 0x1e
        /*0092*/ 	.short	(.L_44 - .L_43)
.L_43:
        /*0094*/ 	.word	0x00000000


	//----- nvinfo : EIATTR_CBANK_PARAM_SIZE
	.align		4
.L_44:
        /*0098*/ 	.byte	0x03, 0x19
        /*009a*/ 	.short	0x0030


	//----- nvinfo : EIATTR_PARAM_CBANK
	.align		4
        /*009c*/ 	.byte	0x04, 0x0a
        /*009e*/ 	.short	(.L_46 - .L_45)
	.align		4
.L_45:
        /*00a0*/ 	.word	index@(.nv.constant0._Z15unitPropagationPiS_S_S_S_S_)
        /*00a4*/ 	.short	0x0380
        /*00a6*/ 	.short	0x0030


	//----- nvinfo : EIATTR_SW_WAR
	.align		4
.L_46:
        /*00a8*/ 	.byte	0x04, 0x36
        /*00aa*/ 	.short	(.L_48 - .L_47)
.L_47:
        /*00ac*/ 	.word	0x00000008
.L_48:


//--------------------- .nv.info._Z26removeNoGoodSetsContainingPiS_S_S_ --------------------------
	.section	.nv.info._Z26removeNoGoodSetsContainingPiS_S_S_,"",@"SHT_CUDA_INFO"
	.sectionflags	@""
	.align	4


	//----- nvinfo : EIATTR_CUDA_API_VERSION
	.align		4
        /*0000*/ 	.byte	0x04, 0x37
        /*0002*/ 	.short	(.L_50 - .L_49)
.L_49:
        /*0004*/ 	.word	0x00000082


	//----- nvinfo : EIATTR_KPARAM_INFO
	.align		4
.L_50:
        /*0008*/ 	.byte	0x04, 0x17
        /*000a*/ 	.short	(.L_52 - .L_51)
.L_51:
        /*000c*/ 	.word	0x00000000
        /*0010*/ 	.short	0x0003
        /*0012*/ 	.short	0x0018
        /*0014*/ 	.byte	0x00, 0xf5, 0x21, 0x00


	//----- nvinfo : EIATTR_KPARAM_INFO
	.align		4
.L_52:
        /*0018*/ 	.byte	0x04, 0x17
        /*001a*/ 	.short	(.L_54 - .L_53)
.L_53:
        /*001c*/ 	.word	0x00000000
        /*0020*/ 	.short	0x0002
        /*0022*/ 	.short	0x0010
        /*0024*/ 	.byte	0x00, 0xf5, 0x21, 0x00


	//----- nvinfo : EIATTR_KPARAM_INFO
	.align		4
.L_54:
        /*0028*/ 	.byte	0x04, 0x17
        /*002a*/ 	.short	(.L_56 - .L_55)
.L_55:
        /*002c*/ 	.word	0x00000000
        /*0030*/ 	.short	0x0001
        /*0032*/ 	.short	0x0008
        /*0034*/ 	.byte	0x00, 0xf5, 0x21, 0x00


	//----- nvinfo : EIATTR_KPARAM_INFO
	.align		4
.L_56:
        /*0038*/ 	.byte	0x04, 0x17
        /*003a*/ 	.short	(.L_58 - .L_57)
.L_57:
        /*003c*/ 	.word	0x00000000
        /*0040*/ 	.short	0x0000
        /*0042*/ 	.short	0x0000
        /*0044*/ 	.byte	0x00, 0xf5, 0x21, 0x00


	//----- nvinfo : EIATTR_SPARSE_MMA_MASK
	.align		4
.L_58:
        /*0048*/ 	.byte	0x03, 0x50
        /*004a*/ 	.short	0x0000


	//----- nvinfo : EIATTR_MAXREG_COUNT
	.align		4
        /*004c*/ 	.byte	0x03, 0x1b
        /*004e*/ 	.short	0x00ff


	//----- nvinfo : EIATTR_NUM_BARRIERS
	.align		4
        /*0050*/ 	.byte	0x02, 0x4c
        /*0052*/ 	.byte	0x01
	.zero		1


	//----- nvinfo : EIATTR_MERCURY_ISA_VERSION
	.align		4
        /*0054*/ 	.byte	0x03, 0x5f
        /*0056*/ 	.short	0x0101


	//----- nvinfo : EIATTR_INT_WARP_WIDE_INSTR_OFFSETS
	.align		4
        /*0058*/ 	.byte	0x04, 0x31
        /*005a*/ 	.short	(.L_60 - .L_59)


	//   ....[0]....
.L_59:
        /*005c*/ 	.word	0x000003d0


	//   ....[1]....
        /*0060*/ 	.word	0x000003f0


	//----- nvinfo : EIATTR_VRC_CTA_INIT_COUNT
	.align		4
.L_60:
        /*0064*/ 	.byte	0x02, 0x4a
	.zero		1
	.zero		1


	//----- nvinfo : EIATTR_EXIT_INSTR_OFFSETS
	.align		4
        /*0068*/ 	.byte	0x04, 0x1c
        /*006a*/ 	.short	(.L_62 - .L_61)


	//   ....[0]....
.L_61:
        /*006c*/ 	.word	0x00000440


	//----- nvinfo : EIATTR_CRS_STACK_SIZE
	.align		4
.L_62:
        /*0070*/ 	.byte	0x04, 0x1e
        /*0072*/ 	.short	(.L_64 - .L_63)
.L_63:
        /*0074*/ 	.word	0x00000000


	//----- nvinfo : EIATTR_CBANK_PARAM_SIZE
	.align		4
.L_64:
        /*0078*/ 	.byte	0x03, 0x19
        /*007a*/ 	.short	0x0020


	//----- nvinfo : EIATTR_PARAM_CBANK
	.align		4
        /*007c*/ 	.byte	0x04, 0x0a
        /*007e*/ 	.short	(.L_66 - .L_65)
	.align		4
.L_65:
        /*0080*/ 	.word	index@(.nv.constant0._Z26removeNoGoodSetsContainingPiS_S_S_)
        /*0084*/ 	.short	0x0380
        /*0086*/ 	.short	0x0020


	//----- nvinfo : EIATTR_SW_WAR
	.align		4
.L_66:
        /*0088*/ 	.byte	0x04, 0x36
        /*008a*/ 	.short	(.L_68 - .L_67)
.L_67:
        /*008c*/ 	.word	0x00000008
.L_68:


//--------------------- .nv.info._Z16pureLiteralCheckPiS_S_ --------------------------
	.section	.nv.info._Z16pureLiteralCheckPiS_S_,"",@"SHT_CUDA_INFO"
	.sectionflags	@""
	.align	4


	//----- nvinfo : EIATTR_CUDA_API_VERSION
	.align		4
        /*0000*/ 	.byte	0x04, 0x37
        /*0002*/ 	.short	(.L_70 - .L_69)
.L_69:
        /*0004*/ 	.word	0x00000082


	//----- nvinfo : EIATTR_KPARAM_INFO
	.align		4
.L_70:
        /*0008*/ 	.byte	0x04, 0x17
        /*000a*/ 	.short	(.L_72 - .L_71)
.L_71:
        /*000c*/ 	.word	0x00000000
        /*0010*/ 	.short	0x0002
        /*0012*/ 	.short	0x0010
        /*0014*/ 	.byte	0x00, 0xf5, 0x21, 0x00


	//----- nvinfo : EIATTR_KPARAM_INFO
	.align		4
.L_72:
        /*0018*/ 	.byte	0x04, 0x17
        /*001a*/ 	.short	(.L_74 - .L_73)
.L_73:
        /*001c*/ 	.word	0x00000000
        /*0020*/ 	.short	0x0001
        /*0022*/ 	.short	0x0008
        /*0024*/ 	.byte	0x00, 0xf5, 0x21, 0x00


	//----- nvinfo : EIATTR_KPARAM_INFO
	.align		4
.L_74:
        /*0028*/ 	.byte	0x04, 0x17
        /*002a*/ 	.short	(.L_76 - .L_75)
.L_75:
        /*002c*/ 	.word	0x00000000
        /*0030*/ 	.short	0x0000
        /*0032*/ 	.short	0x0000
        /*0034*/ 	.byte	0x00, 0xf5, 0x21, 0x00


	//----- nvinfo : EIATTR_SPARSE_MMA_MASK
	.align		4
.L_76:
        /*0038*/ 	.byte	0x03, 0x50
        /*003a*/ 	.short	0x0000


	//----- nvinfo : EIATTR_MAXREG_COUNT
	.align		4
        /*003c*/ 	.byte	0x03, 0x1b
        /*003e*/ 	.short	0x00ff


	//----- nvinfo : EIATTR_NUM_BARRIERS
	.align		4
        /*0040*/ 	.byte	0x02, 0x4c
        /*0042*/ 	.byte	0x01
	.zero		1


	//----- nvinfo : EIATTR_EXTERNS
	.align		4
        /*0044*/ 	.byte	0x04, 0x0f
        /*0046*/ 	.short	(.L_78 - .L_77)


	//   ....[0]....
	.align		4
.L_77:
        /*0048*/ 	.word	index@(vprintf)


	//----- nvinfo : EIATTR_MERCURY_ISA_VERSION
	.align		4
.L_78:
        /*004c*/ 	.byte	0x03, 0x5f
        /*004e*/ 	.short	0x0101


	//----- nvinfo : EIATTR_INT_WARP_WIDE_INSTR_OFFSETS
	.align		4
        /*0050*/ 	.byte	0x04, 0x31
        /*0052*/ 	.short	(.L_80 - .L_79)


	//   ....[0]....
.L_79:
        /*0054*/ 	.word	0x000002c0


	//----- nvinfo : EIATTR_VRC_CTA_INIT_COUNT
	.align		4
.L_80:
        /*0058*/ 	.byte	0x02, 0x4a
	.zero		1
	.zero		1


	//----- nvinfo : EIATTR_SYSCALL_OFFSETS
	.align		4
        /*005c*/ 	.byte	0x04, 0x46
        /*005e*/ 	.short	(.L_82 - .L_81)


	//   ....[0]....
.L_81:
        /*0060*/ 	.word	0x00000290


	//----- nvinfo : EIATTR_EXIT_INSTR_OFFSETS
	.align		4
.L_82:
        /*0064*/ 	.byte	0x04, 0x1c
        /*0066*/ 	.short	(.L_84 - .L_83)


	//   ....[0]....
.L_83:
        /*0068*/ 	.word	0x000000d0


	//   ....[1]....
        /*006c*/ 	.word	0x000003d0


	//----- nvinfo : EIATTR_CRS_STACK_SIZE
	.align		4
.L_84:
        /*0070*/ 	.byte	0x04, 0x1e
        /*0072*/ 	.short	(.L_86 - .L_85)
.L_85:
        /*0074*/ 	.word	0x00000000


	//----- nvinfo : EIATTR_CBANK_PARAM_SIZE
	.align		4
.L_86:
        /*0078*/ 	.byte	0x03, 0x19
        /*007a*/ 	.short	0x0018


	//----- nvinfo : EIATTR_PARAM_CBANK
	.align		4
        /*007c*/ 	.byte	0x04, 0x0a
        /*007e*/ 	.short	(.L_88 - .L_87)
	.align		4
.L_87:
        /*0080*/ 	.word	index@(.nv.constant0._Z16pureLiteralCheckPiS_S_)
        /*0084*/ 	.short	0x0380
        /*0086*/ 	.short	0x0018


	//----- nvinfo : EIATTR_SW_WAR
	.align		4
.L_88:
        /*0088*/ 	.byte	0x04, 0x36
        /*008a*/ 	.short	(.L_90 - .L_89)
.L_89:
        /*008c*/ 	.word	0x00000008
.L_90:


//--------------------- .nv.callgraph             --------------------------
	.section	.nv.callgraph,"",@"SHT_CUDA_CALLGRAPH"
	.align	4
	.sectionentsize	8
	.align		4
        /*0000*/ 	.word	0x00000000
	.align		4
        /*0004*/ 	.word	0xffffffff
	.align		4
        /*0008*/ 	.word	index@(_Z16pureLiteralCheckPiS_S_)
	.align		4
        /*000c*/ 	.word	index@(vprintf)
	.align		4
        /*0010*/ 	.word	0x00000000
	.align		4
        /*0014*/ 	.word	0xfffffffe
	.align		4
        /*0018*/ 	.word	0x00000000
	.align		4
        /*001c*/ 	.word	0xfffffffd
	.align		4
        /*0020*/ 	.word	0x00000000
	.align		4
        /*0024*/ 	.word	0xfffffffc


//--------------------- .nv.constant4             --------------------------
	.section	.nv.constant4,"a",@progbits
	.align	8
	.align		8
.nv.constant4:
        /*0000*/ 	.dword	dev_noVars
	.align		8
        /*0008*/ 	.dword	dev_noNoGoods
	.align		8
        /*0010*/ 	.dword	dev_currentNoGoods
	.align		8
        /*0018*/ 	.dword	dev_varsYetToBeAssigned
	.align		8
        /*0020*/ 	.dword	dev_noOfVarsPerThread
	.align		8
        /*0028*/ 	.dword	dev_noNoGoodsperThread
	.align		8
        /*0030*/ 	.dword	$str
	.align		8
        /*0038*/ 	.dword	vprintf


//--------------------- .text._Z15unitPropagationPiS_S_S_S_S_ --------------------------
	.section	.text._Z15unitPropagationPiS_S_S_S_S_,"ax",@progbits
	.align	128
        .global         _Z15unitPropagationPiS_S_S_S_S_
        .type           _Z15unitPropagationPiS_S_S_S_S_,@function
        .size           _Z15unitPropagationPiS_S_S_S_S_,(.L_x_14 - _Z15unitPropagationPiS_S_S_S_S_)
        .other          _Z15unitPropagationPiS_S_S_S_S_,@"STO_CUDA_ENTRY STV_DEFAULT"
_Z15unitPropagationPiS_S_S_S_S_:
.text._Z15unitPropagationPiS_S_S_S_S_:
[----:B------:R-:W-:Y:S08]  /*0000*/  LDC R1, c[0x0][0x37c] ;  /* 0x0000df00ff017b82 */ /* 0x000ff00000000800 */
[----:B------:R-:W0:Y:S01]  /*0010*/  LDC.64 R2, c[0x4][0x28] ;  /* 0x01000a00ff027b82 */ /* 0x000e220000000a00 */
[----:B------:R-:W0:Y:S02]  /*0020*/  LDCU.64 UR6, c[0x0][0x358] ;  /* 0x00006b00ff0677ac */ /* 0x000e240008000a00 */
[----:B0-----:R-:W2:Y:S02]  /*0030*/  LDG.E R0, desc[UR6][R2.64] ;  /* 0x0000000602007981 */ /* 0x001ea4000c1e1900 */
[----:B--2---:R-:W-:-:S13]  /*0040*/  ISETP.GE.AND P0, PT, R0, 0x1, PT ;  /* 0x000000010000780c */ /* 0x004fda0003f06270 */
[----:B------:R-:W-:Y:S05]  /*0050*/  @!P0 EXIT ;  /* 0x000000000000894d */ /* 0x000fea0003800000 */
[----:B------:R-:W0:Y:S01]  /*0060*/  S2R R0, SR_TID.X ;  /* 0x0000000000007919 */ /* 0x000e220000002100 */
[----:B------:R-:W1:Y:S01]  /*0070*/  LDC.64 R4, c[0x4][0x8] ;  /* 0x01000200ff047b82 */ /* 0x000e620000000a00 */
[----:B------:R-:W0:Y:S01]  /*0080*/  LDCU UR4, c[0x0][0x360] ;  /* 0x00006c00ff0477ac */ /* 0x000e220008000800 */
[----:B------:R-:W0:Y:S06]  /*0090*/  S2R R17, SR_CTAID.X ;  /* 0x0000000000117919 */ /* 0x000e2c0000002500 */
[----:B------:R-:W2:Y:S08]  /*00a0*/  LDC.64 R6, c[0x0][0x380] ;  /* 0x0000e000ff067b82 */ /* 0x000eb00000000a00 */
[----:B------:R-:W3:Y:S08]  /*00b0*/  LDC.64 R8, c[0x0][0x398] ;  /* 0x0000e600ff087b82 */ /* 0x000ef00000000a00 */
[----:B------:R-:W4:Y:S08]  /*00c0*/  LDC.64 R10, c[0x0][0x388] ;  /* 0x0000e200ff0a7b82 */ /* 0x000f300000000a00 */
[----:B------:R-:W1:Y:S01]  /*00d0*/  LDC.64 R12, c[0x0][0x3a0] ;  /* 0x0000e800ff0c7b82 */ /* 0x000e620000000a00 */
[----:B0-----:R-:W-:-:S02]  /*00e0*/  IMAD R0, R17, UR4, R0 ;  /* 0x0000000411007c24 */ /* 0x001fc4000f8e0200 */
[----:B------:R-:W-:-:S05]  /*00f0*/  IMAD.MOV.U32 R17, RZ, RZ, RZ ;  /* 0x000000ffff117224 */ /* 0x000fca00078e00ff */
[----:B------:R-:W0:Y:S02]  /*0100*/  LDC.64 R14, c[0x0][0x3a8] ;  /* 0x0000ea00ff0e7b82 */ /* 0x000e240000000a00 */
.L_x_2:
[----:B-1----:R-:W5:Y:S01]  /*0110*/  LDG.E R16, desc[UR6][R4.64] ;  /* 0x0000000604107981 */ /* 0x002f62000c1e1900 */
[----:B------:R-:W-:Y:S01]  /*0120*/  LEA R23, R17, R0, 0x5 ;  /* 0x0000000011177211 */ /* 0x000fe200078e28ff */
[----:B------:R-:W-:Y:S03]  /*0130*/  BSSY.RECONVERGENT B0, `(.L_x_0) ;  /* 0x0000026000007945 */ /* 0x000fe60003800200 */
[----:B-----5:R-:W-:-:S13]  /*0140*/  ISETP.GE.AND P0, PT, R23, R16, PT ;  /* 0x000000101700720c */ /* 0x020fda0003f06270 */
[----:B------:R-:W-:Y:S05]  /*0150*/  @P0 BRA `(.L_x_1) ;  /* 0x00000000008c0947 */ /* 0x000fea0003800000 */
[----:B------:R-:W1:Y:S02]  /*0160*/  LDC.64 R18, c[0x4][RZ] ;  /* 0x01000000ff127b82 */ /* 0x000e640000000a00 */
[----:B-1----:R-:W5:Y:S02]  /*0170*/  LDG.E R18, desc[UR6][R18.64] ;  /* 0x0000000612127981 */ /* 0x002f64000c1e1900 */
[----:B-----5:R-:W-:-:S04]  /*0180*/  IMAD R21, R23, R18, R23 ;  /* 0x0000001217157224 */ /* 0x020fc800078e0217 */
[----:B--2---:R-:W-:-:S05]  /*0190*/  IMAD.WIDE R20, R21, 0x4, R6 ;  /* 0x0000000415147825 */ /* 0x004fca00078e0206 */
[----:B------:R-:W2:Y:S02]  /*01a0*/  LDG.E R16, desc[UR6][R20.64] ;  /* 0x0000000614107981 */ /* 0x000ea4000c1e1900 */
[----:B--2---:R-:W-:-:S13]  /*01b0*/  ISETP.NE.AND P0, PT, R16, -0x2, PT ;  /* 0xfffffffe1000780c */ /* 0x004fda0003f05270 */
[----:B------:R-:W-:Y:S05]  /*01c0*/  @P0 BRA `(.L_x_1) ;  /* 0x0000000000700947 */ /* 0x000fea0003800000 */
[----:B---3--:R-:W-:-:S06]  /*01d0*/  IMAD.WIDE R18, R23, 0x4, R8 ;  /* 0x0000000417127825 */ /* 0x008fcc00078e0208 */
[----:B------:R-:W2:Y:S02]  /*01e0*/  LDG.E R18, desc[UR6][R18.64] ;  /* 0x0000000612127981 */ /* 0x000ea4000c1e1900 */
[----:B--2---:R-:W-:-:S13]  /*01f0*/  ISETP.NE.AND P0, PT, R18, 0x1, PT ;  /* 0x000000011200780c */ /* 0x004fda0003f05270 */
[----:B------:R-:W-:Y:S05]  /*0200*/  @P0 BRA `(.L_x_1) ;  /* 0x0000000000600947 */ /* 0x000fea0003800000 */
[----:B------:R-:W-:-:S05]  /*0210*/  IMAD.WIDE R18, R23, 0x4, R12 ;  /* 0x0000000417127825 */ /* 0x000fca00078e020c */
[----:B------:R-:W2:Y:S01]  /*0220*/  LDG.E R23, desc[UR6][R18.64] ;  /* 0x0000000612177981 */ /* 0x000ea2000c1e1900 */
[----:B------:R-:W1:Y:S01]  /*0230*/  S2R R16, SR_LANEID ;  /* 0x0000000000107919 */ /* 0x000e620000000000 */
[----:B------:R-:W-:Y:S01]  /*0240*/  VOTEU.ANY UR4, UPT, PT ;  /* 0x0000000000047886 */ /* 0x000fe200038e0100 */
[----:B--2---:R-:W-:-:S06]  /*0250*/  IMAD.WIDE R24, R23, 0x4, R20 ;  /* 0x0000000417187825 */ /* 0x004fcc00078e0214 */
[----:B------:R-:W2:Y:S01]  /*0260*/  LDG.E R24, desc[UR6][R24.64] ;  /* 0x0000000618187981 */ /* 0x000ea2000c1e1900 */
[----:B------:R-:W3:Y:S01]  /*0270*/  LDC.64 R20, c[0x4][0x18] ;  /* 0x01000600ff147b82 */ /* 0x000ee20000000a00 */
[----:B------:R-:W-:Y:S01]  /*0280*/  UFLO.U32 UR5, UR4 ;  /* 0x00000004000572bd */ /* 0x000fe200080e0000 */
[----:B----4-:R-:W-:Y:S01]  /*0290*/  IMAD.WIDE R22, R23, 0x4, R10 ;  /* 0x0000000417167825 */ /* 0x010fe200078e020a */
[----:B------:R-:W-:-:S04]  /*02a0*/  UPOPC UR4, UR4 ;  /* 0x00000004000472bf */ /* 0x000fc80008000000 */
[----:B-1----:R-:W-:Y:S01]  /*02b0*/  ISETP.EQ.U32.AND P1, PT, R16, UR5, PT ;  /* 0x0000000510007c0c */ /* 0x002fe2000bf22070 */
[----:B------:R-:W-:Y:S01]  /*02c0*/  IMAD.MOV.U32 R16, RZ, RZ, 0x1 ;  /* 0x00000001ff107424 */ /* 0x000fe200078e00ff */
[----:B------:R-:W-:Y:S02]  /*02d0*/  IADD3 R28, PT, PT, RZ, -UR4, RZ ;  /* 0x80000004ff1c7c10 */ /* 0x000fe4000fffe0ff */
[----:B--2---:R-:W-:-:S04]  /*02e0*/  ISETP.GE.AND P0, PT, R24, 0x1, PT ;  /* 0x000000011800780c */ /* 0x004fc80003f06270 */
[----:B------:R-:W-:-:S05]  /*02f0*/  SEL R29, R16, 0xffffffff, !P0 ;  /* 0xffffffff101d7807 */ /* 0x000fca0004000000 */
[----:B------:R1:W-:Y:S04]  /*0300*/  STG.E desc[UR6][R22.64], R29 ;  /* 0x0000001d16007986 */ /* 0x0003e8000c101906 */
[----:B---3--:R1:W-:Y:S04]  /*0310*/  @P1 REDG.E.ADD.STRONG.GPU desc[UR6][R20.64], R28 ;  /* 0x0000001c1400198e */ /* 0x0083e8000c12e106 */
[----:B------:R-:W2:Y:S02]  /*0320*/  LDG.E R19, desc[UR6][R18.64] ;  /* 0x0000000612137981 */ /* 0x000ea4000c1e1900 */
[----:B--2---:R-:W-:-:S06]  /*0330*/  IMAD.WIDE R24, R19, 0x4, R10 ;  /* 0x0000000413187825 */ /* 0x004fcc00078e020a */
[----:B------:R-:W2:Y:S01]  /*0340*/  LDG.E R24, desc[UR6][R24.64] ;  /* 0x0000000618187981 */ /* 0x000ea2000c1e1900 */
[----:B0-----:R-:W-:Y:S01]  /*0350*/  IMAD.WIDE R26, R19, 0x4, R14 ;  /* 0x00000004131a7825 */ /* 0x001fe200078e020e */
[----:B--2---:R-:W-:-:S04]  /*0360*/  ISETP.NE.AND P0, PT, R24, 0x1, PT ;  /* 0x000000011800780c */ /* 0x004fc80003f05270 */
[----:B------:R-:W-:-:S05]  /*0370*/  SEL R16, R16, 0xffffffff, P0 ;  /* 0xffffffff10107807 */ /* 0x000fca0000000000 */
[----:B------:R1:W-:Y:S04]  /*0380*/  STG.E desc[UR6][R26.64], R16 ;  /* 0x000000101a007986 */ /* 0x0003e8000c101906 */
.L_x_1:
[----:B------:R-:W-:Y:S05]  /*0390*/  BSYNC.RECONVERGENT B0 ;  /* 0x0000000000007941 */ /* 0x000fea0003800200 */
.L_x_0:
[----:B------:R-:W-:Y:S06]  /*03a0*/  BAR.SYNC.DEFER_BLOCKING 0x0 ;  /* 0x0000000000007b1d */ /* 0x000fec0000010000 */
[----:B-1----:R-:W5:Y:S01]  /*03b0*/  LDG.E R16, desc[UR6][R2.64] ;  /* 0x0000000602107981 */ /* 0x002f62000c1e1900 */
[----:B------:R-:W-:-:S05]  /*03c0*/  VIADD R17, R17, 0x1 ;  /* 0x0000000111117836 */ /* 0x000fca0000000000 */
[----:B-----5:R-:W-:-:S13]  /*03d0*/  ISETP.GE.AND P0, PT, R17, R16, PT ;  /* 0x000000101100720c */ /* 0x020fda0003f06270 */
[----:B------:R-:W-:Y:S05]  /*03e0*/  @!P0 BRA `(.L_x_2) ;  /* 0xfffffffc00488947 */ /* 0x000fea000383ffff */
[----:B------:R-:W-:Y:S05]  /*03f0*/  EXIT ;  /* 0x000000000000794d */ /* 0x000fea0003800000 */
.L_x_3:
[----:B------:R-:W-:-:S00]  /*0400*/  BRA `(.L_x_3) ;  /* 0xfffffffc00fc7947 */ /* 0x000fc0000383ffff */
[----:B------:R-:W-:-:S00]  /*0410*/  NOP ;  /* 0x0000000000007918 */ /* 0x000fc00000000000 */
        /* <DEDUP_REMOVED lines=14> */
.L_x_14:


//--------------------- .text._Z26removeNoGoodSetsContainingPiS_S_S_ --------------------------
	.section	.text._Z26removeNoGoodSetsContainingPiS_S_S_,"ax",@progbits
	.align	128
        .global         _Z26removeNoGoodSetsContainingPiS_S_S_
        .type           _Z26removeNoGoodSetsContainingPiS_S_S_,@function
        .size           _Z26removeNoGoodSetsContainingPiS_S_S_,(.L_x_15 - _Z26removeNoGoodSetsContainingPiS_S_S_)
        .other          _Z26removeNoGoodSetsContainingPiS_S_S_,@"STO_CUDA_ENTRY STV_DEFAULT"
_Z26removeNoGoodSetsContainingPiS_S_S_:
.text._Z26removeNoGoodSetsContainingPiS_S_S_:
[----:B------:R-:W-:Y:S08]  /*0000*/  LDC R1, c[0x0][0x37c] ;  /* 0x0000df00ff017b82 */ /* 0x000ff00000000800 */
[----:B------:R-:W0:Y:S01]  /*0010*/  LDC.64 R2, c[0x4][0x28] ;  /* 0x01000a00ff027b82 */ /* 0x000e220000000a00 */
[----:B------:R-:W0:Y:S02]  /*0020*/  LDCU.64 UR6, c[0x0][0x358] ;  /* 0x00006b00ff0677ac */ /* 0x000e240008000a00 */
[----:B0-----:R-:W2:Y:S05]  /*0030*/  LDG.E R4, desc[UR6][R2.64] ;  /* 0x0000000602047981 */ /* 0x001eaa000c1e1900 */
[----:B------:R-:W0:Y:S01]  /*0040*/  S2UR UR4, SR_CTAID.X ;  /* 0x00000000000479c3 */ /* 0x000e220000002500 */
[----:B------:R-:W-:Y:S01]  /*0050*/  IMAD.MOV.U32 R8, RZ, RZ, RZ ;  /* 0x000000ffff087224 */ /* 0x000fe200078e00ff */
[----:B------:R-:W0:Y:S06]  /*0060*/  S2R R5, SR_TID.X ;  /* 0x0000000000057919 */ /* 0x000e2c0000002100 */
[----:B------:R-:W0:Y:S02]  /*0070*/  LDC R0, c[0x0][0x360] ;  /* 0x0000d800ff007b82 */ /* 0x000e240000000800 */
[----:B0-----:R-:W-:Y:S01]  /*0080*/  IMAD R0, R0, UR4, R5 ;  /* 0x0000000400007c24 */ /* 0x001fe2000f8e0205 */
[----:B--2---:R-:W-:-:S13]  /*0090*/  ISETP.GE.AND P0, PT, R4, RZ, PT ;  /* 0x000000ff0400720c */ /* 0x004fda0003f06270 */
[----:B------:R-:W-:Y:S05]  /*00a0*/  @!P0 BRA `(.L_x_4) ;  /* 0x0000000000c48947 */ /* 0x000fea0003800000 */
[----:B------:R-:W0:Y:S02]  /*00b0*/  LDC.64 R2, c[0x4][RZ] ;  /* 0x01000000ff027b82 */ /* 0x000e240000000a00 */
[----:B0-----:R0:W5:Y:S01]  /*00c0*/  LDG.E R12, desc[UR6][R2.64] ;  /* 0x00000006020c7981 */ /* 0x001162000c1e1900 */
[----:B------:R-:W-:Y:S01]  /*00d0*/  BSSY.RECONVERGENT B0, `(.L_x_4) ;  /* 0x000002e000007945 */ /* 0x000fe20003800200 */
[----:B------:R-:W-:Y:S02]  /*00e0*/  IMAD.MOV.U32 R8, RZ, RZ, RZ ;  /* 0x000000ffff087224 */ /* 0x000fe400078e00ff */
[----:B------:R-:W-:-:S07]  /*00f0*/  IMAD R9, R0, R4, RZ ;  /* 0x0000000400097224 */ /* 0x000fce00078e02ff */
.L_x_8:
[----:B0-----:R-:W0:Y:S02]  /*0100*/  LDC.64 R2, c[0x4][0x8] ;  /* 0x01000200ff027b82 */ /* 0x001e240000000a00 */
[----:B0-2---:R-:W2:Y:S01]  /*0110*/  LDG.E R2, desc[UR6][R2.64] ;  /* 0x0000000602027981 */ /* 0x005ea2000c1e1900 */
[----:B-----5:R-:W-:-:S04]  /*0120*/  ISETP.GE.AND P0, PT, R12, 0x1, PT ;  /* 0x000000010c00780c */ /* 0x020fc80003f06270 */
[----:B--2---:R-:W-:-:S13]  /*0130*/  ISETP.GE.OR P0, PT, R9, R2, !P0 ;  /* 0x000000020900720c */ /* 0x004fda0004706670 */
[----:B------:R-:W-:Y:S05]  /*0140*/  @P0 BRA `(.L_x_5) ;  /* 0x0000000000880947 */ /* 0x000fea0003800000 */
[----:B------:R-:W0:Y:S01]  /*0150*/  LDC.64 R2, c[0x4][RZ] ;  /* 0x01000000ff027b82 */ /* 0x000e220000000a00 */
[----:B------:R-:W-:-:S07]  /*0160*/  IMAD.MOV.U32 R15, RZ, RZ, 0x1 ;  /* 0x00000001ff0f7424 */ /* 0x000fce00078e00ff */
[----:B------:R-:W1:Y:S08]  /*0170*/  LDC.64 R4, c[0x0][0x398] ;  /* 0x0000e600ff047b82 */ /* 0x000e700000000a00 */
[----:B------:R-:W2:Y:S02]  /*0180*/  LDC.64 R6, c[0x0][0x380] ;  /* 0x0000e000ff067b82 */ /* 0x000ea40000000a00 */
.L_x_7:
[----:B-1----:R-:W-:-:S05]  /*0190*/  IMAD.WIDE.U32 R10, R15, 0x4, R4 ;  /* 0x000000040f0a7825 */ /* 0x002fca00078e0004 */
[----:B------:R-:W3:Y:S02]  /*01a0*/  LDG.E R13, desc[UR6][R10.64] ;  /* 0x000000060a0d7981 */ /* 0x000ee4000c1e1900 */
[----:B---3--:R-:W-:-:S13]  /*01b0*/  ISETP.NE.AND P0, PT, R13, RZ, PT ;  /* 0x000000ff0d00720c */ /* 0x008fda0003f05270 */
[----:B------:R-:W-:Y:S05]  /*01c0*/  @!P0 BRA `(.L_x_6) ;  /* 0x0000000000488947 */ /* 0x000fea0003800000 */
[----:B------:R-:W-:-:S05]  /*01d0*/  IMAD R14, R9, R12, R9 ;  /* 0x0000000c090e7224 */ /* 0x000fca00078e0209 */
[----:B------:R-:W-:Y:S02]  /*01e0*/  SHF.R.S32.HI R16, RZ, 0x1f, R14 ;  /* 0x0000001fff107819 */ /* 0x000fe4000001140e */
[----:B------:R-:W-:-:S05]  /*01f0*/  IADD3 R11, P0, PT, R14, R15, RZ ;  /* 0x0000000f0e0b7210 */ /* 0x000fca0007f1e0ff */
[----:B------:R-:W-:Y:S01]  /*0200*/  IMAD.X R12, RZ, RZ, R16, P0 ;  /* 0x000000ffff0c7224 */ /* 0x000fe200000e0610 */
[----:B--2---:R-:W-:-:S04]  /*0210*/  LEA R10, P0, R11, R6, 0x2 ;  /* 0x000000060b0a7211 */ /* 0x004fc800078010ff */
[----:B------:R-:W-:-:S05]  /*0220*/  LEA.HI.X R11, R11, R7, R12, 0x2, P0 ;  /* 0x000000070b0b7211 */ /* 0x000fca00000f140c */
[----:B------:R-:W2:Y:S02]  /*0230*/  LDG.E R10, desc[UR6][R10.64] ;  /* 0x000000060a0a7981 */ /* 0x000ea4000c1e1900 */
[----:B--2---:R-:W-:-:S13]  /*0240*/  ISETP.NE.AND P0, PT, R10, R13, PT ;  /* 0x0000000d0a00720c */ /* 0x004fda0003f05270 */
[----:B------:R-:W-:Y:S05]  /*0250*/  @P0 BRA `(.L_x_6) ;  /* 0x0000000000240947 */ /* 0x000fea0003800000 */
[----:B------:R-:W1:Y:S02]  /*0260*/  LDC.64 R10, c[0x0][0x380] ;  /* 0x0000e000ff0a7b82 */ /* 0x000e640000000a00 */
[----:B-1----:R-:W2:Y:S02]  /*0270*/  LDG.E R10, desc[UR6][R10.64] ;  /* 0x000000060a0a7981 */ /* 0x002ea4000c1e1900 */
[----:B--2---:R-:W-:-:S05]  /*0280*/  IMAD.IADD R12, R14, 0x1, R10 ;  /* 0x000000010e0c7824 */ /* 0x004fca00078e020a */
[----:B------:R-:W-:-:S13]  /*0290*/  ISETP.NE.AND P0, PT, R12, 0x2, PT ;  /* 0x000000020c00780c */ /* 0x000fda0003f05270 */
[----:B------:R-:W-:Y:S01]  /*02a0*/  @P0 LEA R12, P1, R14, R6, 0x2 ;  /* 0x000000060e0c0211 */ /* 0x000fe200078210ff */
[----:B------:R-:W-:Y:S02]  /*02b0*/  @P0 IMAD.MOV.U32 R17, RZ, RZ, 0x2 ;  /* 0x00000002ff110424 */ /* 0x000fe400078e00ff */
[----:B------:R-:W-:Y:S01]  /*02c0*/  @P0 VIADD R8, R8, 0xffffffff ;  /* 0xffffffff08080836 */ /* 0x000fe20000000000 */
[----:B------:R-:W-:-:S05]  /*02d0*/  @P0 LEA.HI.X R13, R14, R7, R16, 0x2, P1 ;  /* 0x000000070e0d0211 */ /* 0x000fca00008f1410 */
[----:B------:R1:W-:Y:S04]  /*02e0*/  @P0 STG.E desc[UR6][R12.64], R17 ;  /* 0x000000110c000986 */ /* 0x0003e8000c101906 */
.L_x_6:
[----:B------:R-:W-:Y:S05]  /*02f0*/  WARPSYNC.ALL ;  /* 0x0000000000007948 */ /* 0x000fea0003800000 */
[----:B------:R-:W-:Y:S06]  /*0300*/  BAR.SYNC.DEFER_BLOCKING 0x0 ;  /* 0x0000000000007b1d */ /* 0x000fec0000010000 */
[----:B01----:R-:W3:Y:S02]  /*0310*/  LDG.E R12, desc[UR6][R2.64] ;  /* 0x00000006020c7981 */ /* 0x003ee4000c1e1900 */
[C---:B---3--:R-:W-:Y:S01]  /*0320*/  ISETP.GE.AND P0, PT, R15.reuse, R12, PT ;  /* 0x0000000c0f00720c */ /* 0x048fe20003f06270 */
[----:B------:R-:W-:-:S12]  /*0330*/  VIADD R15, R15, 0x1 ;  /* 0x000000010f0f7836 */ /* 0x000fd80000000000 */
[----:B------:R-:W-:Y:S05]  /*0340*/  @!P0 BRA `(.L_x_7) ;  /* 0xfffffffc00908947 */ /* 0x000fea000383ffff */
[----:B------:R-:W0:Y:S02]  /*0350*/  LDC.64 R2, c[0x4][0x28] ;  /* 0x01000a00ff027b82 */ /* 0x000e240000000a00 */
[----:B0-----:R0:W5:Y:S02]  /*0360*/  LDG.E R4, desc[UR6][R2.64] ;  /* 0x0000000602047981 */ /* 0x001164000c1e1900 */
.L_x_5:
[----:B0----5:R-:W-:-:S05]  /*0370*/  IMAD R2, R0, R4, R4 ;  /* 0x0000000400027224 */ /* 0x021fca00078e0204 */
[C---:B------:R-:W-:Y:S01]  /*0380*/  ISETP.GE.AND P0, PT, R9.reuse, R2, PT ;  /* 0x000000020900720c */ /* 0x040fe20003f06270 */
[----:B------:R-:W-:-:S12]  /*0390*/  VIADD R9, R9, 0x1 ;  /* 0x0000000109097836 */ /* 0x000fd80000000000 */
[----:B------:R-:W-:Y:S05]  /*03a0*/  @!P0 BRA `(.L_x_8) ;  /* 0xfffffffc00548947 */ /* 0x000fea000383ffff */
[----:B------:R-:W-:Y:S05]  /*03b0*/  BSYNC.RECONVERGENT B0 ;  /* 0x0000000000007941 */ /* 0x000fea0003800200 */
.L_x_4:
[----:B------:R-:W0:Y:S01]  /*03c0*/  S2R R0, SR_LANEID ;  /* 0x0000000000007919 */ /* 0x000e220000000000 */
[----:B------:R-:W1:Y:S08]  /*03d0*/  REDUX.SUM UR5, R8 ;  /* 0x00000000080573c4 */ /* 0x000e70000000c000 */
[----:B------:R-:W3:Y:S01]  /*03e0*/  LDC.64 R2, c[0x0][0x388] ;  /* 0x0000e200ff027b82 */ /* 0x000ee20000000a00 */
[----:B------:R-:W-:-:S02]  /*03f0*/  VOTEU.ANY UR4, UPT, PT ;  /* 0x0000000000047886 */ /* 0x000fc400038e0100 */
[----:B------:R-:W-:Y:S01]  /*0400*/  UFLO.U32 UR4, UR4 ;  /* 0x00000004000472bd */ /* 0x000fe200080e0000 */
[----:B-1----:R-:W-:-:S05]  /*0410*/  IMAD.U32 R5, RZ, RZ, UR5 ;  /* 0x00000005ff057e24 */ /* 0x002fca000f8e00ff */
[----:B0-----:R-:W-:-:S13]  /*0420*/  ISETP.EQ.U32.AND P0, PT, R0, UR4, PT ;  /* 0x0000000400007c0c */ /* 0x001fda000bf02070 */
[----:B---3--:R-:W-:Y:S01]  /*0430*/  @P0 REDG.E.ADD.STRONG.GPU desc[UR6][R2.64], R5 ;  /* 0x000000050200098e */ /* 0x008fe2000c12e106 */
[----:B------:R-:W-:Y:S05]  /*0440*/  EXIT ;  /* 0x000000000000794d */ /* 0x000fea0003800000 */
.L_x_9:
        /* <DEDUP_REMOVED lines=11> */
.L_x_15:


//--------------------- .text._Z16pureLiteralCheckPiS_S_ --------------------------
	.section	.text._Z16pureLiteralCheckPiS_S_,"ax",@progbits
	.align	128
        .global         _Z16pureLiteralCheckPiS_S_
        .type           _Z16pureLiteralCheckPiS_S_,@function
        .size           _Z16pureLiteralCheckPiS_S_,(.L_x_16 - _Z16pureLiteralCheckPiS_S_)
        .other          _Z16pureLiteralCheckPiS_S_,@"STO_CUDA_ENTRY STV_DEFAULT"
_Z16pureLiteralCheckPiS_S_:
.text._Z16pureLiteralCheckPiS_S_:
[----:B------:R-:W0:Y:S08]  /*0000*/  LDC R1, c[0x0][0x37c] ;  /* 0x0000df00ff017b82 */ /* 0x000e300000000800 */
[----:B------:R-:W1:Y:S01]  /*0010*/  LDC.64 R4, c[0x4][0x20] ;  /* 0x01000800ff047b82 */ /* 0x000e620000000a00 */
[----:B------:R-:W1:Y:S01]  /*0020*/  LDCU.64 UR36, c[0x0][0x358] ;  /* 0x00006b00ff2477ac */ /* 0x000e620008000a00 */
[----:B0-----:R-:W-:Y:S01]  /*0030*/  VIADD R1, R1, 0xfffffff8 ;  /* 0xfffffff801017836 */ /* 0x001fe20000000000 */
[----:B-1----:R-:W2:Y:S01]  /*0040*/  LDG.E R5, desc[UR36][R4.64] ;  /* 0x0000002404057981 */ /* 0x002ea2000c1e1900 */
[----:B------:R-:W0:Y:S04]  /*0050*/  LDCU UR5, c[0x0][0x2fc] ;  /* 0x00005f80ff0577ac */ /* 0x000e280008000800 */
[----:B------:R-:W1:Y:S01]  /*0060*/  S2UR UR6, SR_CTAID.X ;  /* 0x00000000000679c3 */ /* 0x000e620000002500 */
[----:B------:R-:W1:Y:S01]  /*0070*/  S2R R3, SR_TID.X ;  /* 0x0000000000037919 */ /* 0x000e620000002100 */
[----:B------:R-:W3:Y:S06]  /*0080*/  LDCU UR4, c[0x0][0x2f8] ;  /* 0x00005f00ff0477ac */ /* 0x000eec0008000800 */
[----:B------:R-:W1:Y:S01]  /*0090*/  LDC R22, c[0x0][0x360] ;  /* 0x0000d800ff167b82 */ /* 0x000e620000000800 */
[----:B---3--:R-:W-:Y:S01]  /*00a0*/  IADD3 R2, P1, PT, R1, UR4, RZ ;  /* 0x0000000401027c10 */ /* 0x008fe2000ff3e0ff */
[----:B-1----:R-:W-:Y:S01]  /*00b0*/  IMAD R22, R22, UR6, R3 ;  /* 0x0000000616167c24 */ /* 0x002fe2000f8e0203 */
[----:B--2---:R-:W-:-:S13]  /*00c0*/  ISETP.GE.AND P0, PT, R5, 0x1, PT ;  /* 0x000000010500780c */ /* 0x004fda0003f06270 */
[----:B0-----:R-:W-:Y:S05]  /*00d0*/  @!P0 EXIT ;  /* 0x000000000000894d */ /* 0x001fea0003800000 */
[----:B------:R-:W-:Y:S02]  /*00e0*/  IMAD.X R24, RZ, RZ, UR5, P1 ;  /* 0x00000005ff187e24 */ /* 0x000fe400088e06ff */
[----:B------:R-:W-:-:S07]  /*00f0*/  IMAD R23, R22, R5, RZ ;  /* 0x0000000516177224 */ /* 0x000fce00078e02ff */
.L_x_12:
[----:B------:R-:W0:Y:S02]  /*0100*/  LDC.64 R4, c[0x4][RZ] ;  /* 0x01000000ff047b82 */ /* 0x000e240000000a00 */
[----:B0-----:R-:W2:Y:S01]  /*0110*/  LDG.E R4, desc[UR36][R4.64] ;  /* 0x0000002404047981 */ /* 0x001ea2000c1e1900 */
[----:B------:R-:W-:Y:S05]  /*0120*/  YIELD ;  /* 0x0000000000007946 */ /* 0x000fea0003800000 */
[----:B--2---:R-:W-:-:S13]  /*0130*/  ISETP.GT.AND P0, PT, R23, R4, PT ;  /* 0x000000041700720c */ /* 0x004fda0003f04270 */
[----:B------:R-:W-:Y:S05]  /*0140*/  @P0 BRA `(.L_x_10) ;  /* 0x0000000000800947 */ /* 0x000fea0003800000 */
[----:B------:R-:W0:Y:S02]  /*0150*/  LDC.64 R18, c[0x0][0x388] ;  /* 0x0000e200ff127b82 */ /* 0x000e240000000a00 */
[----:B0-----:R-:W-:-:S05]  /*0160*/  IMAD.WIDE R18, R23, 0x4, R18 ;  /* 0x0000000417127825 */ /* 0x001fca00078e0212 */
[----:B------:R-:W2:Y:S02]  /*0170*/  LDG.E R0, desc[UR36][R18.64] ;  /* 0x0000002412007981 */ /* 0x000ea4000c1e1900 */
[----:B--2---:R-:W-:-:S13]  /*0180*/  ISETP.NE.AND P0, PT, R0, RZ, PT ;  /* 0x000000ff0000720c */ /* 0x004fda0003f05270 */
[----:B------:R-:W-:Y:S05]  /*0190*/  @P0 BRA `(.L_x_10) ;  /* 0x00000000006c0947 */ /* 0x000fea0003800000 */
[----:B------:R-:W0:Y:S02]  /*01a0*/  LDC.64 R16, c[0x0][0x390] ;  /* 0x0000e400ff107b82 */ /* 0x000e240000000a00 */
[----:B0-----:R-:W-:-:S05]  /*01b0*/  IMAD.WIDE R16, R23, 0x4, R16 ;  /* 0x0000000417107825 */ /* 0x001fca00078e0210 */
[----:B------:R-:W2:Y:S02]  /*01c0*/  LDG.E R0, desc[UR36][R16.64] ;  /* 0x0000002410007981 */ /* 0x000ea4000c1e1900 */
[C---:B--2---:R-:W-:Y:S02]  /*01d0*/  ISETP.NE.AND P0, PT, R0.reuse, -0x1, PT ;  /* 0xffffffff0000780c */ /* 0x044fe40003f05270 */
[----:B------:R-:W-:-:S13]  /*01e0*/  ISETP.NE.AND P1, PT, R0, 0x1, PT ;  /* 0x000000010000780c */ /* 0x000fda0003f25270 */
[----:B------:R-:W-:Y:S05]  /*01f0*/  @P0 BRA P1, `(.L_x_10) ;  /* 0x0000000000540947 */ /* 0x000fea0000800000 */
[----:B------:R-:W-:Y:S01]  /*0200*/  MOV R0, 0x38 ;  /* 0x0000003800007802 */ /* 0x000fe20000000f00 */
[----:B------:R0:W-:Y:S01]  /*0210*/  STL.64 [R1], R22 ;  /* 0x0000001601007387 */ /* 0x0001e20000100a00 */
[----:B------:R-:W1:Y:S01]  /*0220*/  LDCU.64 UR4, c[0x4][0x30] ;  /* 0x01000600ff0477ac */ /* 0x000e620008000a00 */
[----:B------:R-:W-:Y:S01]  /*0230*/  IMAD.MOV.U32 R6, RZ, RZ, R2 ;  /* 0x000000ffff067224 */ /* 0x000fe200078e0002 */
[----:B------:R0:W2:Y:S01]  /*0240*/  LDC.64 R8, c[0x4][R0] ;  /* 0x0100000000087b82 */ /* 0x0000a20000000a00 */
[----:B------:R-:W-:Y:S02]  /*0250*/  IMAD.MOV.U32 R7, RZ, RZ, R24 ;  /* 0x000000ffff077224 */ /* 0x000fe400078e0018 */
[----:B-1----:R-:W-:Y:S01]  /*0260*/  IMAD.U32 R4, RZ, RZ, UR4 ;  /* 0x00000004ff047e24 */ /* 0x002fe2000f8e00ff */
[----:B0-----:R-:W-:-:S07]  /*0270*/  MOV R5, UR5 ;  /* 0x0000000500057c02 */ /* 0x001fce0008000f00 */
[----:B------:R-:W-:-:S07]  /*0280*/  LEPC R20, `(.L_x_11) ;  /* 0x000000001014794e */ /* 0x000fce0000000000 */
[----:B--2---:R-:W-:Y:S05]  /*0290*/  CALL.ABS.NOINC R8 ;  /* 0x0000000008007343 */ /* 0x004fea0003c00000 */
.L_x_11:
[----:B------:R-:W2:Y:S01]  /*02a0*/  LDG.E R16, desc[UR36][R16.64] ;  /* 0x0000002410107981 */ /* 0x000ea2000c1e1900 */
[----:B------:R-:W0:Y:S01]  /*02b0*/  LDC.64 R4, c[0x4][0x18] ;  /* 0x01000600ff047b82 */ /* 0x000e220000000a00 */
[----:B------:R-:W-:Y:S01]  /*02c0*/  VOTEU.ANY UR4, UPT, PT ;  /* 0x0000000000047886 */ /* 0x000fe200038e0100 */
[----:B------:R-:W1:Y:S01]  /*02d0*/  S2R R0, SR_LANEID ;  /* 0x0000000000007919 */ /* 0x000e620000000000 */
[----:B------:R-:W-:Y:S02]  /*02e0*/  UFLO.U32 UR5, UR4 ;  /* 0x00000004000572bd */ /* 0x000fe400080e0000 */
[----:B------:R-:W-:-:S06]  /*02f0*/  UPOPC UR4, UR4 ;  /* 0x00000004000472bf */ /* 0x000fcc0008000000 */
[----:B------:R-:W-:Y:S01]  /*0300*/  IMAD R7, RZ, RZ, -UR4 ;  /* 0x80000004ff077e24 */ /* 0x000fe2000f8e02ff */
[----:B-1----:R-:W-:Y:S02]  /*0310*/  ISETP.EQ.U32.AND P0, PT, R0, UR5, PT ;  /* 0x0000000500007c0c */ /* 0x002fe4000bf02070 */
[----:B--2---:R-:W-:-:S05]  /*0320*/  IADD3 R3, PT, PT, -R16, RZ, RZ ;  /* 0x000000ff10037210 */ /* 0x004fca0007ffe1ff */
[----:B------:R1:W-:Y:S06]  /*0330*/  STG.E desc[UR36][R18.64], R3 ;  /* 0x0000000312007986 */ /* 0x0003ec000c101924 */
[----:B0-----:R1:W-:Y:S02]  /*0340*/  @P0 REDG.E.ADD.STRONG.GPU desc[UR36][R4.64], R7 ;  /* 0x000000070400098e */ /* 0x0013e4000c12e124 */
.L_x_10:
[----:B------:R-:W-:Y:S05]  /*0350*/  WARPSYNC.ALL ;  /* 0x0000000000007948 */ /* 0x000fea0003800000 */
[----:B-1----:R-:W0:Y:S08]  /*0360*/  LDC.64 R4, c[0x4][0x20] ;  /* 0x01000800ff047b82 */ /* 0x002e300000000a00 */
[----:B------:R-:W-:Y:S06]  /*0370*/  BAR.SYNC.DEFER_BLOCKING 0x0 ;  /* 0x0000000000007b1d */ /* 0x000fec0000010000 */
[----:B0-----:R-:W2:Y:S01]  /*0380*/  LDG.E R5, desc[UR36][R4.64] ;  /* 0x0000002404057981 */ /* 0x001ea2000c1e1900 */
[----:B------:R-:W-:Y:S01]  /*0390*/  IADD3 R23, PT, PT, R23, 0x1, RZ ;  /* 0x0000000117177810 */ /* 0x000fe20007ffe0ff */
[----:B--2---:R-:W-:-:S05]  /*03a0*/  IMAD R0, R22, R5, R5 ;  /* 0x0000000516007224 */ /* 0x004fca00078e0205 */
[----:B------:R-:W-:-:S13]  /*03b0*/  ISETP.GE.AND P0, PT, R23, R0, PT ;  /* 0x000000001700720c */ /* 0x000fda0003f06270 */
[----:B------:R-:W-:Y:S05]  /*03c0*/  @!P0 BRA `(.L_x_12) ;  /* 0xfffffffc004c8947 */ /* 0x000fea000383ffff */
[----:B------:R-:W-:Y:S05]  /*03d0*/  EXIT ;  /* 0x000000000000794d */ /* 0x000fea0003800000 */
.L_x_13:
        /* <DEDUP_REMOVED lines=10> */
.L_x_16:


//--------------------- .nv.global.init           --------------------------
	.section	.nv.global.init,"aw",@progbits
.nv.global.init:
	.type		$str,@object
	.size		$str,(.L_6 - $str)
$str:
        /*0000*/ 	.byte	0x54, 0x68, 0x2e, 0x20, 0x25, 0x64, 0x20, 0x6f, 0x70, 0x65, 0x72, 0x61, 0x74, 0x69, 0x6e, 0x67
        /*0010*/ 	.byte	0x20, 0x6f, 0x6e, 0x20, 0x76, 0x61, 0x72, 0x3a, 0x20, 0x25, 0x64, 0x20, 0x0a, 0x00
.L_6:


//--------------------- .nv.shared.reserved.0     --------------------------
	.section	.nv.shared.reserved.0,"aw",@nobits
	.weak		__nv_reservedSMEM_offset_0_alias
	.size		__nv_reservedSMEM_offset_0_alias, 0, 64
	.other		__nv_reservedSMEM_offset_0_alias,@"STO_CUDA_RESERVED_SHARED STV_DEFAULT"
__nv_reservedSMEM_offset_0_alias:
	.zero		0
	.zero		64


//--------------------- .nv.global                --------------------------
	.section	.nv.global,"aw",@nobits
	.align	4
.nv.global:
	.type		dev_noVars,@object
	.size		dev_noVars,(dev_noOfVarsPerThread - dev_noVars)
dev_noVars:
	.zero		4
	.type		dev_noOfVarsPerThread,@object
	.size		dev_noOfVarsPerThread,(dev_currentNoGoods - dev_noOfVarsPerThread)
dev_noOfVarsPerThread:
	.zero		4
	.type		dev_currentNoGoods,@object
	.size		dev_currentNoGoods,(dev_noNoGoods - dev_currentNoGoods)
dev_currentNoGoods:
	.zero		4
	.type		dev_noNoGoods,@object
	.size		dev_noNoGoods,(dev_noNoGoodsperThread - dev_noNoGoods)
dev_noNoGoods:
	.zero		4
	.type		dev_noNoGoodsperThread,@object
	.size		dev_noNoGoodsperThread,(dev_varsYetToBeAssigned - dev_noNoGoodsperThread)
dev_noNoGoodsperThread:
	.zero		4
	.type		dev_varsYetToBeAssigned,@object
	.size		dev_varsYetToBeAssigned,(.L_3 - dev_varsYetToBeAssigned)
dev_varsYetToBeAssigned:
	.zero		4
.L_3:


//--------------------- .nv.constant0._Z15unitPropagationPiS_S_S_S_S_ --------------------------
	.section	.nv.constant0._Z15unitPropagationPiS_S_S_S_S_,"a",@progbits
	.sectionflags	@""
	.align	4
.nv.constant0._Z15unitPropagationPiS_S_S_S_S_:
	.zero		944


//--------------------- .nv.constant0._Z26removeNoGoodSetsContainingPiS_S_S_ --------------------------
	.section	.nv.constant0._Z26removeNoGoodSetsContainingPiS_S_S_,"a",@progbits
	.sectionflags	@""
	.align	4
.nv.constant0._Z26removeNoGoodSetsContainingPiS_S_S_:
	.zero		928


//--------------------- .nv.constant0._Z16pureLiteralCheckPiS_S_ --------------------------
	.section	.nv.constant0._Z16pureLiteralCheckPiS_S_,"a",@progbits
	.sectionflags	@""
	.align	4
.nv.constant0._Z16pureLiteralCheckPiS_S_:
	.zero		920


//--------------------- SYMBOLS --------------------------

	.type		.nv.reservedSmem.offset0,@object
	.size		.nv.reservedSmem.offset0,0x4
	.type		vprintf,@function
